//
// Generated by NVIDIA NVVM Compiler
//
// Compiler Build ID: CL-36424714
// Cuda compilation tools, release 13.0, V13.0.88
// Based on NVVM 20.0.0
//

.version 9.0
.target sm_100
.address_size 64

	// .globl	default_function_kernel_1

.visible .entry default_function_kernel_1(
	.param .u64 .ptr .align 1 default_function_kernel_1_param_0,
	.param .u64 .ptr .align 1 default_function_kernel_1_param_1,
	.param .u64 .ptr .align 1 default_function_kernel_1_param_2,
	.param .u64 .ptr .align 1 default_function_kernel_1_param_3
)
.maxntid 32
{
	.reg .b16 	%rs<8>;
	.reg .b32 	%r<33>;
	.reg .b32 	%f<9>;
	.reg .b64 	%rd<16>;

	ld.param.u64 	%rd1, [default_function_kernel_1_param_0];
	ld.param.u64 	%rd2, [default_function_kernel_1_param_1];
	ld.param.u64 	%rd3, [default_function_kernel_1_param_2];
	ld.param.u64 	%rd4, [default_function_kernel_1_param_3];
	cvta.to.global.u64 	%rd5, %rd1;
	cvta.to.global.u64 	%rd6, %rd2;
	cvta.to.global.u64 	%rd7, %rd4;
	cvta.to.global.u64 	%rd8, %rd3;
	mov.u32 	%r1, %ctaid.x;
	shl.b32 	%r2, %r1, 5;
	mov.u32 	%r3, %tid.x;
	or.b32  	%r4, %r2, %r3;
	mul.wide.u32 	%rd9, %r4, 4;
	add.s64 	%rd10, %rd8, %rd9;
	ld.global.nc.f32 	%f1, [%rd10];
	mul.hi.u32 	%r5, %r4, 1272582903;
	shr.u32 	%r6, %r5, 7;
	mul.lo.s32 	%r7, %r6, 432;
	sub.s32 	%r8, %r4, %r7;
	cvt.u16.u32 	%rs1, %r8;
	mul.hi.u16 	%rs2, %rs1, 2428;
	cvt.u32.u16 	%r9, %rs2;
	mul.wide.u32 	%rd11, %r9, 4;
	add.s64 	%rd12, %rd7, %rd11;
	ld.global.nc.f32 	%f2, [%rd12];
	mul.f32 	%f3, %f1, %f2;
	shl.b32 	%r10, %r1, 1;
	shr.u32 	%r11, %r3, 4;
	or.b32  	%r12, %r10, %r11;
	mul.hi.u32 	%r13, %r12, 1272582903;
	shr.u32 	%r14, %r13, 3;
	mad.lo.s32 	%r15, %r1, -27, %r4;
	mul.hi.u32 	%r16, %r15, 795364315;
	sub.s32 	%r17, %r15, %r16;
	shr.u32 	%r18, %r17, 1;
	add.s32 	%r19, %r18, %r16;
	shr.u32 	%r20, %r19, 4;
	mul.lo.s32 	%r21, %r20, 27;
	sub.s32 	%r22, %r15, %r21;
	cvt.u16.u32 	%rs3, %r22;
	mul.lo.s16 	%rs4, %rs3, 86;
	shr.u16 	%rs5, %rs4, 8;
	mul.lo.s16 	%rs6, %rs5, 3;
	sub.s16 	%rs7, %rs3, %rs6;
	cvt.u32.u16 	%r23, %rs7;
	and.b32  	%r24, %r23, 255;
	mad.lo.s32 	%r25, %r1, -3, %r15;
	mul.hi.u32 	%r26, %r25, -1431655765;
	shr.u32 	%r27, %r26, 1;
	mul.lo.s32 	%r28, %r27, 3;
	sub.s32 	%r29, %r25, %r28;
	mad.lo.s32 	%r30, %r14, 27, %r22;
	add.s32 	%r31, %r30, %r29;
	sub.s32 	%r32, %r31, %r24;
	mul.wide.u32 	%rd13, %r32, 4;
	add.s64 	%rd14, %rd6, %rd13;
	ld.global.nc.f32 	%f4, [%rd14];
	fma.rn.f32 	%f5, %f4, 0f3D800000, 0f3727C5AC;
	sqrt.rn.f32 	%f6, %f5;
	rcp.rn.f32 	%f7, %f6;
	mul.f32 	%f8, %f3, %f7;
	add.s64 	%rd15, %rd5, %rd9;
	st.global.f32 	[%rd15], %f8;
	ret;

}
	// .globl	default_function_kernel
.visible .entry default_function_kernel(
	.param .u64 .ptr .align 1 default_function_kernel_param_0,
	.param .u64 .ptr .align 1 default_function_kernel_param_1
)
.maxntid 54
{
	.reg .pred 	%p<3>;
	.reg .b32 	%r<9>;
	.reg .b32 	%f<33>;
	.reg .b64 	%rd<9>;

	ld.param.u64 	%rd1, [default_function_kernel_param_0];
	ld.param.u64 	%rd2, [default_function_kernel_param_1];
	cvta.to.global.u64 	%rd3, %rd1;
	mov.u32 	%r1, %ctaid.x;
	mov.u32 	%r2, %tid.x;
	mad.lo.s32 	%r3, %r1, 54, %r2;
	mul.wide.u32 	%rd4, %r3, 4;
	add.s64 	%rd5, %rd3, %rd4;
	setp.gt.u32 	%p1, %r2, 26;
	selp.b32 	%r4, 432, 0, %p1;
	add.s32 	%r5, %r2, -27;
	setp.lt.u32 	%p2, %r2, 27;
	selp.b32 	%r6, %r2, %r5, %p2;
	mad.lo.s32 	%r7, %r1, 864, %r6;
	add.s32 	%r8, %r7, %r4;
	cvta.to.global.u64 	%rd6, %rd2;
	mul.wide.u32 	%rd7, %r8, 4;
	add.s64 	%rd8, %rd6, %rd7;
	ld.global.nc.f32 	%f1, [%rd8];
	fma.rn.f32 	%f2, %f1, %f1, 0f00000000;
	ld.global.nc.f32 	%f3, [%rd8+108];
	fma.rn.f32 	%f4, %f3, %f3, %f2;
	ld.global.nc.f32 	%f5, [%rd8+216];
	fma.rn.f32 	%f6, %f5, %f5, %f4;
	ld.global.nc.f32 	%f7, [%rd8+324];
	fma.rn.f32 	%f8, %f7, %f7, %f6;
	ld.global.nc.f32 	%f9, [%rd8+432];
	fma.rn.f32 	%f10, %f9, %f9, %f8;
	ld.global.nc.f32 	%f11, [%rd8+540];
	fma.rn.f32 	%f12, %f11, %f11, %f10;
	ld.global.nc.f32 	%f13, [%rd8+648];
	fma.rn.f32 	%f14, %f13, %f13, %f12;
	ld.global.nc.f32 	%f15, [%rd8+756];
	fma.rn.f32 	%f16, %f15, %f15, %f14;
	ld.global.nc.f32 	%f17, [%rd8+864];
	fma.rn.f32 	%f18, %f17, %f17, %f16;
	ld.global.nc.f32 	%f19, [%rd8+972];
	fma.rn.f32 	%f20, %f19, %f19, %f18;
	ld.global.nc.f32 	%f21, [%rd8+1080];
	fma.rn.f32 	%f22, %f21, %f21, %f20;
	ld.global.nc.f32 	%f23, [%rd8+1188];
	fma.rn.f32 	%f24, %f23, %f23, %f22;
	ld.global.nc.f32 	%f25, [%rd8+1296];
	fma.rn.f32 	%f26, %f25, %f25, %f24;
	ld.global.nc.f32 	%f27, [%rd8+1404];
	fma.rn.f32 	%f28, %f27, %f27, %f26;
	ld.global.nc.f32 	%f29, [%rd8+1512];
	fma.rn.f32 	%f30, %f29, %f29, %f28;
	ld.global.nc.f32 	%f31, [%rd8+1620];
	fma.rn.f32 	%f32, %f31, %f31, %f30;
	st.global.f32 	[%rd5], %f32;
	ret;

}


// ===== COMPILED SASS (sm_100) =====

	.target	sm_100

	.elftype	@"ET_EXEC"


//--------------------- .note.nv.tkinfo           --------------------------
	.section	.note.nv.tkinfo,"",@"SHT_NOTE"
	.sectionflags	@"SHF_NOTE_NV_TKINFO"
	.tkinfo
        /*0018*/ 	.word	0x00000002
        /*0030*/ 	.string	""
        /*0030*/ 	.string	"ptxas"
        /*0030*/ 	.string	"Cuda compilation tools, release 13.0, V13.0.88"
        /*0030*/ 	.string	"Build cuda_13.0.r13.0/compiler.36424714_0"
        /*0030*/ 	.string	"-arch sm_100 -m 64 "



//--------------------- .note.nv.cuinfo           --------------------------
	.section	.note.nv.cuinfo,"",@"SHT_NOTE"
	.sectionflags	@"SHF_NOTE_NV_CUINFO"
        /*0018*/ 	.short	0x0002
        /*001a*/ 	.short	0x0064
        /*001c*/ 	.short	0x0082
	.zero		2


//--------------------- .nv.info                  --------------------------
	.section	.nv.info,"",@"SHT_CUDA_INFO"
	.align	4


	//----- nvinfo : EIATTR_REGCOUNT
	.align		4
        /*0000*/ 	.byte	0x04, 0x2f
        /*0002*/ 	.short	(.L_1 - .L_0)
	.align		4
.L_0:
        /*0004*/ 	.word	index@(default_function_kernel_1)
        /*0008*/ 	.word	0x0000000e


	//----- nvinfo : EIATTR_FRAME_SIZE
	.align		4
.L_1:
        /*000c*/ 	.byte	0x04, 0x11
        /*000e*/ 	.short	(.L_3 - .L_2)
	.align		4
.L_2:
        /*0010*/ 	.word	index@($__internal_1_$__cuda_sm20_sqrt_rn_f32_slowpath)
        /*0014*/ 	.word	0x00000000


	//----- nvinfo : EIATTR_FRAME_SIZE
	.align		4
.L_3:
        /*0018*/ 	.byte	0x04, 0x11
        /*001a*/ 	.short	(.L_5 - .L_4)
	.align		4
.L_4:
        /*001c*/ 	.word	index@($__internal_0_$__cuda_sm20_rcp_rn_f32_slowpath)
        /*0020*/ 	.word	0x00000000


	//----- nvinfo : EIATTR_FRAME_SIZE
	.align		4
.L_5:
        /*0024*/ 	.byte	0x04, 0x11
        /*0026*/ 	.short	(.L_7 - .L_6)
	.align		4
.L_6:
        /*0028*/ 	.word	index@(default_function_kernel_1)
        /*002c*/ 	.word	0x00000000


	//----- nvinfo : EIATTR_REGCOUNT
	.align		4
.L_7:
        /*0030*/ 	.byte	0x04, 0x2f
        /*0032*/ 	.short	(.L_9 - .L_8)
	.align		4
.L_8:
        /*0034*/ 	.word	index@(default_function_kernel)
        /*0038*/ 	.word	0x0000001e


	//----- nvinfo : EIATTR_FRAME_SIZE
	.align		4
.L_9:
        /*003c*/ 	.byte	0x04, 0x11
        /*003e*/ 	.short	(.L_11 - .L_10)
	.align		4
.L_10:
        /*0040*/ 	.word	index@(default_function_kernel)
        /*0044*/ 	.word	0x00000000


	//----- nvinfo : EIATTR_MIN_STACK_SIZE
	.align		4
.L_11:
        /*0048*/ 	.byte	0x04, 0x12
        /*004a*/ 	.short	(.L_13 - .L_12)
	.align		4
.L_12:
        /*004c*/ 	.word	index@(default_function_kernel)
        /*0050*/ 	.word	0x00000000


	//----- nvinfo : EIATTR_MIN_STACK_SIZE
	.align		4
.L_13:
        /*0054*/ 	.byte	0x04, 0x12
        /*0056*/ 	.short	(.L_15 - .L_14)
	.align		4
.L_14:
        /*0058*/ 	.word	index@(default_function_kernel_1)
        /*005c*/ 	.word	0x00000000
.L_15:


//--------------------- .nv.compat                --------------------------
	.section	.nv.compat,"",@"SHT_CUDA_COMPAT_INFO"
	.align	4
        /*0000*/ 	.byte	0x02, 0x09, 0x00, 0x00, 0x02, 0x02, 0x01, 0x00, 0x02, 0x05, 0x05, 0x00, 0x03, 0x07, 0x01, 0x01
        /*0010*/ 	.byte	0x02, 0x03, 0x00, 0x00, 0x02, 0x06, 0x01, 0x00, 0x04, 0x0b, 0x08, 0x00, 0x01, 0x00, 0x00, 0x00
        /*0020*/ 	.byte	0x00, 0x00, 0x00, 0x00


//--------------------- .nv.info.default_function_kernel --------------------------
	.section	.nv.info.default_function_kernel,"",@"SHT_CUDA_INFO"
	.sectionflags	@""
	.align	4


	//----- nvinfo : EIATTR_CUDA_API_VERSION
	.align		4
        /*0000*/ 	.byte	0x04, 0x37
        /*0002*/ 	.short	(.L_17 - .L_16)
.L_16:
        /*0004*/ 	.word	0x00000082


	//----- nvinfo : EIATTR_KPARAM_INFO
	.align		4
.L_17:
        /*0008*/ 	.byte	0x04, 0x17
        /*000a*/ 	.short	(.L_19 - .L_18)
.L_18:
        /*000c*/ 	.word	0x00000000
        /*0010*/ 	.short	0x0001
        /*0012*/ 	.short	0x0008
        /*0014*/ 	.byte	0x00, 0xf5, 0x21, 0x00


	//----- nvinfo : EIATTR_KPARAM_INFO
	.align		4
.L_19:
        /*0018*/ 	.byte	0x04, 0x17
        /*001a*/ 	.short	(.L_21 - .L_20)
.L_20:
        /*001c*/ 	.word	0x00000000
        /*0020*/ 	.short	0x0000
        /*0022*/ 	.short	0x0000
        /*0024*/ 	.byte	0x00, 0xf5, 0x21, 0x00


	//----- nvinfo : EIATTR_SPARSE_MMA_MASK
	.align		4
.L_21:
        /*0028*/ 	.byte	0x03, 0x50
        /*002a*/ 	.short	0x0000


	//----- nvinfo : EIATTR_MAXREG_COUNT
	.align		4
        /*002c*/ 	.byte	0x03, 0x1b
        /*002e*/ 	.short	0x00ff


	//----- nvinfo : EIATTR_MERCURY_ISA_VERSION
	.align		4
        /*0030*/ 	.byte	0x03, 0x5f
        /*0032*/ 	.short	0x0101


	//----- nvinfo : EIATTR_VRC_CTA_INIT_COUNT
	.align		4
        /*0034*/ 	.byte	0x02, 0x4a
	.zero		1
	.zero		1


	//----- nvinfo : EIATTR_EXIT_INSTR_OFFSETS
	.align		4
        /*0038*/ 	.byte	0x04, 0x1c
        /*003a*/ 	.short	(.L_23 - .L_22)


	//   ....[0]....
.L_22:
        /*003c*/ 	.word	0x00000300


	//----- nvinfo : EIATTR_MAX_THREADS
	.align		4
.L_23:
        /*0040*/ 	.byte	0x04, 0x05
        /*0042*/ 	.short	(.L_25 - .L_24)
.L_24:
        /*0044*/ 	.word	0x00000036
        /*0048*/ 	.word	0x00000001
        /*004c*/ 	.word	0x00000001


	//----- nvinfo : EIATTR_CBANK_PARAM_SIZE
	.align		4
.L_25:
        /*0050*/ 	.byte	0x03, 0x19
        /*0052*/ 	.short	0x0010


	//----- nvinfo : EIATTR_PARAM_CBANK
	.align		4
        /*0054*/ 	.byte	0x04, 0x0a
        /*0056*/ 	.short	(.L_27 - .L_26)
	.align		4
.L_26:
        /*0058*/ 	.word	index@(.nv.constant0.default_function_kernel)
        /*005c*/ 	.short	0x0380
        /*005e*/ 	.short	0x0010


	//----- nvinfo : EIATTR_SW_WAR
	.align		4
.L_27:
        /*0060*/ 	.byte	0x04, 0x36
        /*0062*/ 	.short	(.L_29 - .L_28)
.L_28:
        /*0064*/ 	.word	0x00000008
.L_29:


//--------------------- .nv.info.default_function_kernel_1 --------------------------
	.section	.nv.info.default_function_kernel_1,"",@"SHT_CUDA_INFO"
	.sectionflags	@""
	.align	4


	//----- nvinfo : EIATTR_CUDA_API_VERSION
	.align		4
        /*0000*/ 	.byte	0x04, 0x37
        /*0002*/ 	.short	(.L_31 - .L_30)
.L_30:
        /*0004*/ 	.word	0x00000082


	//----- nvinfo : EIATTR_KPARAM_INFO
	.align		4
.L_31:
        /*0008*/ 	.byte	0x04, 0x17
        /*000a*/ 	.short	(.L_33 - .L_32)
.L_32:
        /*000c*/ 	.word	0x00000000
        /*0010*/ 	.short	0x0003
        /*0012*/ 	.short	0x0018
        /*0014*/ 	.byte	0x00, 0xf5, 0x21, 0x00


	//----- nvinfo : EIATTR_KPARAM_INFO
	.align		4
.L_33:
        /*0018*/ 	.byte	0x04, 0x17
        /*001a*/ 	.short	(.L_35 - .L_34)
.L_34:
        /*001c*/ 	.word	0x00000000
        /*0020*/ 	.short	0x0002
        /*0022*/ 	.short	0x0010
        /*0024*/ 	.byte	0x00, 0xf5, 0x21, 0x00


	//----- nvinfo : EIATTR_KPARAM_INFO
	.align		4
.L_35:
        /*0028*/ 	.byte	0x04, 0x17
        /*002a*/ 	.short	(.L_37 - .L_36)
.L_36:
        /*002c*/ 	.word	0x00000000
        /*0030*/ 	.short	0x0001
        /*0032*/ 	.short	0x0008
        /*0034*/ 	.byte	0x00, 0xf5, 0x21, 0x00


	//----- nvinfo : EIATTR_KPARAM_INFO
	.align		4
.L_37:
        /*0038*/ 	.byte	0x04, 0x17
        /*003a*/ 	.short	(.L_39 - .L_38)
.L_38:
        /*003c*/ 	.word	0x00000000
        /*0040*/ 	.short	0x0000
        /*0042*/ 	.short	0x0000
        /*0044*/ 	.byte	0x00, 0xf5, 0x21, 0x00


	//----- nvinfo : EIATTR_SPARSE_MMA_MASK
	.align		4
.L_39:
        /*0048*/ 	.byte	0x03, 0x50
        /*004a*/ 	.short	0x0000


	//----- nvinfo : EIATTR_MAXREG_COUNT
	.align		4
        /*004c*/ 	.byte	0x03, 0x1b
        /*004e*/ 	.short	0x00ff


	//----- nvinfo : EIATTR_MERCURY_ISA_VERSION
	.align		4
        /*0050*/ 	.byte	0x03, 0x5f
        /*0052*/ 	.short	0x0101


	//----- nvinfo : EIATTR_VRC_CTA_INIT_COUNT
	.align		4
        /*0054*/ 	.byte	0x02, 0x4a
	.zero		1
	.zero		1


	//----- nvinfo : EIATTR_EXIT_INSTR_OFFSETS
	.align		4
        /*0058*/ 	.byte	0x04, 0x1c
        /*005a*/ 	.short	(.L_41 - .L_40)


	//   ....[0]....
.L_40:
        /*005c*/ 	.word	0x00000510


	//----- nvinfo : EIATTR_MAX_THREADS
	.align		4
.L_41:
        /*0060*/ 	.byte	0x04, 0x05
        /*0062*/ 	.short	(.L_43 - .L_42)
.L_42:
        /*0064*/ 	.word	0x00000020
        /*0068*/ 	.word	0x00000001
        /*006c*/ 	.word	0x00000001


	//----- nvinfo : EIATTR_CRS_STACK_SIZE
	.align		4
.L_43:
        /*0070*/ 	.byte	0x04, 0x1e
        /*0072*/ 	.short	(.L_45 - .L_44)
.L_44:
        /*0074*/ 	.word	0x00000000


	//----- nvinfo : EIATTR_CBANK_PARAM_SIZE
	.align		4
.L_45:
        /*0078*/ 	.byte	0x03, 0x19
        /*007a*/ 	.short	0x0020


	//----- nvinfo : EIATTR_PARAM_CBANK
	.align		4
        /*007c*/ 	.byte	0x04, 0x0a
        /*007e*/ 	.short	(.L_47 - .L_46)
	.align		4
.L_46:
        /*0080*/ 	.word	index@(.nv.constant0.default_function_kernel_1)
        /*0084*/ 	.short	0x0380
        /*0086*/ 	.short	0x0020


	//----- nvinfo : EIATTR_SW_WAR
	.align		4
.L_47:
        /*0088*/ 	.byte	0x04, 0x36
        /*008a*/ 	.short	(.L_49 - .L_48)
.L_48:
        /*008c*/ 	.word	0x00000008
.L_49:


//--------------------- .nv.callgraph             --------------------------
	.section	.nv.callgraph,"",@"SHT_CUDA_CALLGRAPH"
	.align	4
	.sectionentsize	8
	.align		4
        /*0000*/ 	.word	0x00000000
	.align		4
        /*0004*/ 	.word	0xffffffff
	.align		4
        /*0008*/ 	.word	0x00000000
	.align		4
        /*000c*/ 	.word	0xfffffffe
	.align		4
        /*0010*/ 	.word	0x00000000
	.align		4
        /*0014*/ 	.word	0xfffffffd
	.align		4
        /*0018*/ 	.word	0x00000000
	.align		4
        /*001c*/ 	.word	0xfffffffc


//--------------------- .text.default_function_kernel --------------------------
	.section	.text.default_function_kernel,"ax",@progbits
	.align	128
        .global         default_function_kernel
        .type           default_function_kernel,@function
        .size           default_function_kernel,(.L_x_15 - default_function_kernel)
        .other          default_function_kernel,@"STO_CUDA_ENTRY STV_DEFAULT"
default_function_kernel:
.text.default_function_kernel:
[----:B------:R-:W-:Y:S01]  /*0000*/  LDC R1, c[0x0][0x37c] ;  /* 0x0000df00ff017b82 */ /* 0x000fe20000000800 */
[----:B------:R-:W0:Y:S07]  /*0010*/  S2R R5, SR_TID.X ;  /* 0x0000000000057919 */ /* 0x000e2e0000002100 */
[----:B------:R-:W1:Y:S01]  /*0020*/  LDC.64 R2, c[0x0][0x388] ;  /* 0x0000e200ff027b82 */ /* 0x000e620000000a00 */
[----:B------:R-:W2:Y:S01]  /*0030*/  LDCU.64 UR4, c[0x0][0x358] ;  /* 0x00006b00ff0477ac */ /* 0x000ea20008000a00 */
[----:B------:R-:W3:Y:S01]  /*0040*/  S2R R0, SR_CTAID.X ;  /* 0x0000000000007919 */ /* 0x000ee20000002500 */
[----:B0-----:R-:W-:-:S02]  /*0050*/  ISETP.GE.U32.AND P1, PT, R5, 0x1b, PT ;  /* 0x0000001b0500780c */ /* 0x001fc40003f26070 */
[----:B------:R-:W-:Y:S01]  /*0060*/  ISETP.GT.U32.AND P0, PT, R5, 0x1a, PT ;  /* 0x0000001a0500780c */ /* 0x000fe20003f04070 */
[----:B---3--:R-:W-:-:S10]  /*0070*/  IMAD R4, R0, 0x36, R5 ;  /* 0x0000003600047824 */ /* 0x008fd400078e0205 */
[----:B------:R-:W-:-:S05]  /*0080*/  @P1 IADD3 R5, PT, PT, R5, -0x1b, RZ ;  /* 0xffffffe505051810 */ /* 0x000fca0007ffe0ff */
[----:B------:R-:W-:-:S05]  /*0090*/  IMAD R0, R0, 0x360, R5 ;  /* 0x0000036000007824 */ /* 0x000fca00078e0205 */
[C---:B------:R-:W-:Y:S02]  /*00a0*/  IADD3 R5, PT, PT, R0.reuse, 0x1b0, RZ ;  /* 0x000001b000057810 */ /* 0x040fe40007ffe0ff */
[----:B------:R-:W-:-:S05]  /*00b0*/  @!P0 IADD3 R5, PT, PT, R0, RZ, RZ ;  /* 0x000000ff00058210 */ /* 0x000fca0007ffe0ff */
[----:B-1----:R-:W-:-:S05]  /*00c0*/  IMAD.WIDE.U32 R2, R5, 0x4, R2 ;  /* 0x0000000405027825 */ /* 0x002fca00078e0002 */
[----:B--2---:R-:W2:Y:S04]  /*00d0*/  LDG.E.CONSTANT R0, desc[UR4][R2.64] ;  /* 0x0000000402007981 */ /* 0x004ea8000c1e9900 */
[----:B------:R-:W3:Y:S04]  /*00e0*/  LDG.E.CONSTANT R13, desc[UR4][R2.64+0x6c] ;  /* 0x00006c04020d7981 */ /* 0x000ee8000c1e9900 */
[----:B------:R-:W4:Y:S04]  /*00f0*/  LDG.E.CONSTANT R15, desc[UR4][R2.64+0xd8] ;  /* 0x0000d804020f7981 */ /* 0x000f28000c1e9900 */
[----:B------:R-:W5:Y:S04]  /*0100*/  LDG.E.CONSTANT R17, desc[UR4][R2.64+0x144] ;  /* 0x0001440402117981 */ /* 0x000f68000c1e9900 */
        /* <DEDUP_REMOVED lines=11> */
[----:B------:R-:W5:Y:S01]  /*01c0*/  LDG.E.CONSTANT R5, desc[UR4][R2.64+0x654] ;  /* 0x0006540402057981 */ /* 0x000f62000c1e9900 */
[----:B--2---:R-:W-:-:S04]  /*01d0*/  FFMA R0, R0, R0, RZ ;  /* 0x0000000000007223 */ /* 0x004fc800000000ff */
[----:B---3--:R-:W-:Y:S02]  /*01e0*/  FFMA R0, R13, R13, R0 ;  /* 0x0000000d0d007223 */ /* 0x008fe40000000000 */
[----:B------:R-:W0:Y:S02]  /*01f0*/  LDC.64 R12, c[0x0][0x380] ;  /* 0x0000e000ff0c7b82 */ /* 0x000e240000000a00 */
[----:B----4-:R-:W-:-:S04]  /*0200*/  FFMA R0, R15, R15, R0 ;  /* 0x0000000f0f007223 */ /* 0x010fc80000000000 */
[----:B-----5:R-:W-:-:S04]  /*0210*/  FFMA R0, R17, R17, R0 ;  /* 0x0000001111007223 */ /* 0x020fc80000000000 */
[----:B------:R-:W-:-:S04]  /*0220*/  FFMA R0, R19, R19, R0 ;  /* 0x0000001313007223 */ /* 0x000fc80000000000 */
[----:B------:R-:W-:-:S04]  /*0230*/  FFMA R0, R21, R21, R0 ;  /* 0x0000001515007223 */ /* 0x000fc80000000000 */
[----:B------:R-:W-:-:S04]  /*0240*/  FFMA R0, R23, R23, R0 ;  /* 0x0000001717007223 */ /* 0x000fc80000000000 */
[----:B------:R-:W-:Y:S01]  /*0250*/  FFMA R0, R25, R25, R0 ;  /* 0x0000001919007223 */ /* 0x000fe20000000000 */
[----:B0-----:R-:W-:-:S04]  /*0260*/  IMAD.WIDE.U32 R12, R4, 0x4, R12 ;  /* 0x00000004040c7825 */ /* 0x001fc800078e000c */
[----:B------:R-:W-:-:S04]  /*0270*/  FFMA R0, R27, R27, R0 ;  /* 0x0000001b1b007223 */ /* 0x000fc80000000000 */
[----:B------:R-:W-:-:S04]  /*0280*/  FFMA R11, R11, R11, R0 ;  /* 0x0000000b0b0b7223 */ /* 0x000fc80000000000 */
[----:B------:R-:W-:-:S04]  /*0290*/  FFMA R10, R10, R10, R11 ;  /* 0x0000000a0a0a7223 */ /* 0x000fc8000000000b */
[----:B------:R-:W-:-:S04]  /*02a0*/  FFMA R9, R9, R9, R10 ;  /* 0x0000000909097223 */ /* 0x000fc8000000000a */
[----:B------:R-:W-:-:S04]  /*02b0*/  FFMA R8, R8, R8, R9 ;  /* 0x0000000808087223 */ /* 0x000fc80000000009 */
[----:B------:R-:W-:-:S04]  /*02c0*/  FFMA R7, R7, R7, R8 ;  /* 0x0000000707077223 */ /* 0x000fc80000000008 */
[----:B------:R-:W-:-:S04]  /*02d0*/  FFMA R6, R6, R6, R7 ;  /* 0x0000000606067223 */ /* 0x000fc80000000007 */
[----:B------:R-:W-:-:S05]  /*02e0*/  FFMA R5, R5, R5, R6 ;  /* 0x0000000505057223 */ /* 0x000fca0000000006 */
[----:B------:R-:W-:Y:S01]  /*02f0*/  STG.E desc[UR4][R12.64], R5 ;  /* 0x000000050c007986 */ /* 0x000fe2000c101904 */
[----:B------:R-:W-:Y:S05]  /*0300*/  EXIT ;  /* 0x000000000000794d */ /* 0x000fea0003800000 */
.L_x_0:
[----:B------:R-:W-:-:S00]  /*0310*/  BRA `(.L_x_0) ;  /* 0xfffffffc00fc7947 */ /* 0x000fc0000383ffff */
[----:B------:R-:W-:-:S00]  /*0320*/  NOP ;  /* 0x0000000000007918 */ /* 0x000fc00000000000 */
        /* <DEDUP_REMOVED lines=13> */
.L_x_15:


//--------------------- .text.default_function_kernel_1 --------------------------
	.section	.text.default_function_kernel_1,"ax",@progbits
	.align	128
        .global         default_function_kernel_1
        .type           default_function_kernel_1,@function
        .size           default_function_kernel_1,(.L_x_14 - default_function_kernel_1)
        .other          default_function_kernel_1,@"STO_CUDA_ENTRY STV_DEFAULT"
default_function_kernel_1:
.text.default_function_kernel_1:
[----:B------:R-:W-:Y:S01]  /*0000*/  LDC R1, c[0x0][0x37c] ;  /* 0x0000df00ff017b82 */ /* 0x000fe20000000800 */
[----:B------:R-:W0:Y:S01]  /*0010*/  S2R R4, SR_CTAID.X ;  /* 0x0000000000047919 */ /* 0x000e220000002500 */
[----:B------:R-:W1:Y:S01]  /*0020*/  LDCU.64 UR4, c[0x0][0x358] ;  /* 0x00006b00ff0477ac */ /* 0x000e620008000a00 */
[----:B------:R-:W2:Y:S01]  /*0030*/  S2R R6, SR_TID.X ;  /* 0x0000000000067919 */ /* 0x000ea20000002100 */
[----:B0-----:R-:W-:-:S05]  /*0040*/  IMAD.SHL.U32 R3, R4, 0x20, RZ ;  /* 0x0000002004037824 */ /* 0x001fca00078e00ff */
[----:B--2---:R-:W-:-:S05]  /*0050*/  LOP3.LUT R3, R3, R6, RZ, 0xfc, !PT ;  /* 0x0000000603037212 */ /* 0x004fca00078efcff */
[----:B------:R-:W-:-:S04]  /*0060*/  IMAD R0, R4, -0x1b, R3 ;  /* 0xffffffe504007824 */ /* 0x000fc800078e0203 */
[----:B------:R-:W-:-:S04]  /*0070*/  IMAD.HI.U32 R5, R0, 0x2f684bdb, RZ ;  /* 0x2f684bdb00057827 */ /* 0x000fc800078e00ff */
[----:B------:R-:W-:-:S05]  /*0080*/  IMAD.IADD R2, R0, 0x1, -R5 ;  /* 0x0000000100027824 */ /* 0x000fca00078e0a05 */
[----:B------:R-:W-:-:S04]  /*0090*/  LEA.HI R2, R2, R5, RZ, 0x1f ;  /* 0x0000000502027211 */ /* 0x000fc800078ff8ff */
[----:B------:R-:W-:-:S05]  /*00a0*/  SHF.R.U32.HI R5, RZ, 0x4, R2 ;  /* 0x00000004ff057819 */ /* 0x000fca0000011602 */
[----:B------:R-:W-:Y:S01]  /*00b0*/  IMAD R7, R5, -0x1b, R0 ;  /* 0xffffffe505077824 */ /* 0x000fe200078e0200 */
[----:B------:R-:W-:Y:S01]  /*00c0*/  SHF.R.U32.HI R5, RZ, 0x4, R6 ;  /* 0x00000004ff057819 */ /* 0x000fe20000011606 */
[C---:B------:R-:W-:Y:S01]  /*00d0*/  IMAD R6, R4.reuse, -0x3, R0 ;  /* 0xfffffffd04067824 */ /* 0x040fe200078e0200 */
[----:B------:R-:W-:Y:S02]  /*00e0*/  SHF.L.U32 R0, R4, 0x1, RZ ;  /* 0x0000000104007819 */ /* 0x000fe400000006ff */
[----:B------:R-:W-:Y:S01]  /*00f0*/  PRMT R2, R7, 0x9910, RZ ;  /* 0x0000991007027816 */ /* 0x000fe200000000ff */
[----:B------:R-:W-:Y:S01]  /*0100*/  IMAD.HI.U32 R8, R6, -0x55555555, RZ ;  /* 0xaaaaaaab06087827 */ /* 0x000fe200078e00ff */
[----:B------:R-:W-:Y:S02]  /*0110*/  LOP3.LUT R0, R0, R5, RZ, 0xfc, !PT ;  /* 0x0000000500007212 */ /* 0x000fe400078efcff */
[----:B------:R-:W0:Y:S01]  /*0120*/  LDC.64 R4, c[0x0][0x388] ;  /* 0x0000e200ff047b82 */ /* 0x000e220000000a00 */
[----:B------:R-:W-:Y:S01]  /*0130*/  IMAD R2, R2, 0x56, RZ ;  /* 0x0000005602027824 */ /* 0x000fe200078e02ff */
[----:B------:R-:W-:Y:S01]  /*0140*/  SHF.R.U32.HI R9, RZ, 0x1, R8 ;  /* 0x00000001ff097819 */ /* 0x000fe20000011608 */
[----:B------:R-:W-:-:S03]  /*0150*/  IMAD.HI.U32 R0, R0, 0x4bda12f7, RZ ;  /* 0x4bda12f700007827 */ /* 0x000fc600078e00ff */
[----:B------:R-:W-:Y:S01]  /*0160*/  LOP3.LUT R2, R2, 0xffff, RZ, 0xc0, !PT ;  /* 0x0000ffff02027812 */ /* 0x000fe200078ec0ff */
[----:B------:R-:W-:-:S03]  /*0170*/  IMAD R11, R9, -0x3, R6 ;  /* 0xfffffffd090b7824 */ /* 0x000fc600078e0206 */
[----:B------:R-:W-:-:S04]  /*0180*/  SHF.R.U32.HI R2, RZ, 0x8, R2 ;  /* 0x00000008ff027819 */ /* 0x000fc80000011602 */
[----:B------:R-:W-:-:S05]  /*0190*/  PRMT R2, R2, 0x9910, RZ ;  /* 0x0000991002027816 */ /* 0x000fca00000000ff */
[----:B------:R-:W-:-:S04]  /*01a0*/  IMAD R2, R2, 0x3, RZ ;  /* 0x0000000302027824 */ /* 0x000fc800078e02ff */
[----:B------:R-:W-:Y:S01]  /*01b0*/  IMAD.MOV R8, RZ, RZ, -R2 ;  /* 0x000000ffff087224 */ /* 0x000fe200078e0a02 */
[----:B------:R-:W-:Y:S01]  /*01c0*/  SHF.R.U32.HI R2, RZ, 0x3, R0 ;  /* 0x00000003ff027819 */ /* 0x000fe20000011600 */
[----:B------:R-:W-:-:S03]  /*01d0*/  IMAD.HI.U32 R0, R3, 0x4bda12f7, RZ ;  /* 0x4bda12f703007827 */ /* 0x000fc600078e00ff */
[----:B------:R-:W-:Y:S01]  /*01e0*/  PRMT R8, R8, 0x7710, RZ ;  /* 0x0000771008087816 */ /* 0x000fe200000000ff */
[----:B------:R-:W-:Y:S01]  /*01f0*/  IMAD R10, R2, 0x1b, R7 ;  /* 0x0000001b020a7824 */ /* 0x000fe200078e0207 */
[----:B------:R-:W-:-:S03]  /*0200*/  SHF.R.U32.HI R0, RZ, 0x7, R0 ;  /* 0x00000007ff007819 */ /* 0x000fc60000011600 */
[----:B------:R-:W-:Y:S02]  /*0210*/  IMAD.IADD R8, R7, 0x1, R8 ;  /* 0x0000000107087824 */ /* 0x000fe400078e0208 */
[----:B------:R-:W2:Y:S01]  /*0220*/  LDC.64 R6, c[0x0][0x390] ;  /* 0x0000e400ff067b82 */ /* 0x000ea20000000a00 */
[----:B------:R-:W-:Y:S02]  /*0230*/  IMAD R0, R0, -0x1b0, R3 ;  /* 0xfffffe5000007824 */ /* 0x000fe400078e0203 */
[----:B------:R-:W-:-:S03]  /*0240*/  LOP3.LUT R2, R8, 0xff, RZ, 0xc0, !PT ;  /* 0x000000ff08027812 */ /* 0x000fc600078ec0ff */
[----:B------:R-:W-:Y:S02]  /*0250*/  LOP3.LUT R0, R0, 0xffff, RZ, 0xc0, !PT ;  /* 0x0000ffff00007812 */ /* 0x000fe400078ec0ff */
[----:B------:R-:W-:Y:S01]  /*0260*/  IADD3 R11, PT, PT, -R2, R10, R11 ;  /* 0x0000000a020b7210 */ /* 0x000fe20007ffe10b */
[----:B------:R-:W3:Y:S04]  /*0270*/  LDC.64 R8, c[0x0][0x398] ;  /* 0x0000e600ff087b82 */ /* 0x000ee80000000a00 */
[----:B0-----:R-:W-:-:S06]  /*0280*/  IMAD.WIDE.U32 R4, R11, 0x4, R4 ;  /* 0x000000040b047825 */ /* 0x001fcc00078e0004 */
[----:B-1----:R-:W4:Y:S01]  /*0290*/  LDG.E.CONSTANT R4, desc[UR4][R4.64] ;  /* 0x0000000404047981 */ /* 0x002f22000c1e9900 */
[----:B------:R-:W-:Y:S02]  /*02a0*/  IMAD R0, R0, 0x97c, RZ ;  /* 0x0000097c00007824 */ /* 0x000fe400078e02ff */
[----:B--2---:R-:W-:-:S03]  /*02b0*/  IMAD.WIDE.U32 R6, R3, 0x4, R6 ;  /* 0x0000000403067825 */ /* 0x004fc600078e0006 */
[----:B------:R-:W-:-:S03]  /*02c0*/  SHF.R.U32.HI R11, RZ, 0x10, R0 ;  /* 0x00000010ff0b7819 */ /* 0x000fc60000011600 */
[----:B------:R-:W2:Y:S02]  /*02d0*/  LDG.E.CONSTANT R6, desc[UR4][R6.64] ;  /* 0x0000000406067981 */ /* 0x000ea4000c1e9900 */
[----:B---3--:R-:W-:-:S06]  /*02e0*/  IMAD.WIDE.U32 R8, R11, 0x4, R8 ;  /* 0x000000040b087825 */ /* 0x008fcc00078e0008 */
[----:B------:R-:W2:Y:S01]  /*02f0*/  LDG.E.CONSTANT R9, desc[UR4][R8.64] ;  /* 0x0000000408097981 */ /* 0x000ea2000c1e9900 */
[----:B------:R-:W-:Y:S01]  /*0300*/  HFMA2 R11, -RZ, RZ, 1.375, 0 ;  /* 0x3d800000ff0b7431 */ /* 0x000fe200000001ff */
[----:B------:R-:W-:Y:S04]  /*0310*/  BSSY.RECONVERGENT B0, `(.L_x_1) ;  /* 0x000000e000007945 */ /* 0x000fe80003800200 */
[----:B----4-:R-:W-:-:S04]  /*0320*/  FFMA R0, R4, R11, 9.9999997473787516356e-06 ;  /* 0x3727c5ac04007423 */ /* 0x010fc8000000000b */
[----:B------:R-:W-:Y:S01]  /*0330*/  VIADD R2, R0, 0xf3000000 ;  /* 0xf300000000027836 */ /* 0x000fe20000000000 */
[----:B------:R0:W1:Y:S04]  /*0340*/  MUFU.RSQ R11, R0 ;  /* 0x00000000000b7308 */ /* 0x0000680000001400 */
[----:B------:R-:W-:Y:S01]  /*0350*/  ISETP.GT.U32.AND P0, PT, R2, 0x727fffff, PT ;  /* 0x727fffff0200780c */ /* 0x000fe20003f04070 */
[----:B--2---:R-:W-:-:S12]  /*0360*/  FMUL R4, R6, R9 ;  /* 0x0000000906047220 */ /* 0x004fd80000400000 */
[----:B01----:R-:W-:Y:S05]  /*0370*/  @!P0 BRA `(.L_x_2) ;  /* 0x00000000000c8947 */ /* 0x003fea0003800000 */
[----:B------:R-:W-:-:S07]  /*0380*/  MOV R9, 0x3a0 ;  /* 0x000003a000097802 */ /* 0x000fce0000000f00 */
[----:B------:R-:W-:Y:S05]  /*0390*/  CALL.REL.NOINC `($__internal_1_$__cuda_sm20_sqrt_rn_f32_slowpath) ;  /* 0x0000000400347944 */ /* 0x000fea0003c00000 */
[----:B------:R-:W-:Y:S05]  /*03a0*/  BRA `(.L_x_3) ;  /* 0x0000000000107947 */ /* 0x000fea0003800000 */
.L_x_2:
[----:B------:R-:W-:Y:S01]  /*03b0*/  FMUL.FTZ R5, R0, R11 ;  /* 0x0000000b00057220 */ /* 0x000fe20000410000 */
[----:B------:R-:W-:-:S03]  /*03c0*/  FMUL.FTZ R2, R11, 0.5 ;  /* 0x3f0000000b027820 */ /* 0x000fc60000410000 */
[----:B------:R-:W-:-:S04]  /*03d0*/  FFMA R0, -R5, R5, R0 ;  /* 0x0000000505007223 */ /* 0x000fc80000000100 */
[----:B------:R-:W-:-:S07]  /*03e0*/  FFMA R2, R0, R2, R5 ;  /* 0x0000000200027223 */ /* 0x000fce0000000005 */
.L_x_3:
[----:B------:R-:W-:Y:S05]  /*03f0*/  BSYNC.RECONVERGENT B0 ;  /* 0x0000000000007941 */ /* 0x000fea0003800200 */
.L_x_1:
[----:B------:R-:W-:Y:S01]  /*0400*/  IADD3 R0, PT, PT, R2, 0x1800000, RZ ;  /* 0x0180000002007810 */ /* 0x000fe20007ffe0ff */
[----:B------:R-:W-:Y:S03]  /*0410*/  BSSY.RECONVERGENT B0, `(.L_x_4) ;  /* 0x000000b000007945 */ /* 0x000fe60003800200 */
[----:B------:R-:W-:-:S04]  /*0420*/  LOP3.LUT R0, R0, 0x7f800000, RZ, 0xc0, !PT ;  /* 0x7f80000000007812 */ /* 0x000fc800078ec0ff */
[----:B------:R-:W-:-:S13]  /*0430*/  ISETP.GT.U32.AND P0, PT, R0, 0x1ffffff, PT ;  /* 0x01ffffff0000780c */ /* 0x000fda0003f04070 */
[----:B------:R-:W-:Y:S05]  /*0440*/  @P0 BRA `(.L_x_5) ;  /* 0x00000000000c0947 */ /* 0x000fea0003800000 */
[----:B------:R-:W-:-:S07]  /*0450*/  MOV R9, 0x470 ;  /* 0x0000047000097802 */ /* 0x000fce0000000f00 */
[----:B------:R-:W-:Y:S05]  /*0460*/  CALL.REL.NOINC `($__internal_0_$__cuda_sm20_rcp_rn_f32_slowpath) ;  /* 0x00000000002c7944 */ /* 0x000fea0003c00000 */
[----:B------:R-:W-:Y:S05]  /*0470*/  BRA `(.L_x_6) ;  /* 0x0000000000107947 */ /* 0x000fea0003800000 */
.L_x_5:
[----:B------:R-:W0:Y:S02]  /*0480*/  MUFU.RCP R5, R2 ;  /* 0x0000000200057308 */ /* 0x000e240000001000 */
[----:B0-----:R-:W-:-:S04]  /*0490*/  FFMA R0, R5, R2, -1 ;  /* 0xbf80000005007423 */ /* 0x001fc80000000002 */
[----:B------:R-:W-:-:S04]  /*04a0*/  FADD.FTZ R0, -R0, -RZ ;  /* 0x800000ff00007221 */ /* 0x000fc80000010100 */
[----:B------:R-:W-:-:S07]  /*04b0*/  FFMA R5, R5, R0, R5 ;  /* 0x0000000005057223 */ /* 0x000fce0000000005 */
.L_x_6:
[----:B------:R-:W-:Y:S05]  /*04c0*/  BSYNC.RECONVERGENT B0 ;  /* 0x0000000000007941 */ /* 0x000fea0003800200 */
.L_x_4:
[----:B------:R-:W0:Y:S01]  /*04d0*/  LDC.64 R6, c[0x0][0x380] ;  /* 0x0000e000ff067b82 */ /* 0x000e220000000a00 */
[----:B------:R-:W-:Y:S01]  /*04e0*/  FMUL R5, R4, R5 ;  /* 0x0000000504057220 */ /* 0x000fe20000400000 */
[----:B0-----:R-:W-:-:S05]  /*04f0*/  IMAD.WIDE.U32 R2, R3, 0x4, R6 ;  /* 0x0000000403027825 */ /* 0x001fca00078e0006 */
[----:B------:R-:W-:Y:S01]  /*0500*/  STG.E desc[UR4][R2.64], R5 ;  /* 0x0000000502007986 */ /* 0x000fe2000c101904 */
[----:B------:R-:W-:Y:S05]  /*0510*/  EXIT ;  /* 0x000000000000794d */ /* 0x000fea0003800000 */
        .weak           $__internal_0_$__cuda_sm20_rcp_rn_f32_slowpath
        .type           $__internal_0_$__cuda_sm20_rcp_rn_f32_slowpath,@function
        .size           $__internal_0_$__cuda_sm20_rcp_rn_f32_slowpath,($__internal_1_$__cuda_sm20_sqrt_rn_f32_slowpath - $__internal_0_$__cuda_sm20_rcp_rn_f32_slowpath)
$__internal_0_$__cuda_sm20_rcp_rn_f32_slowpath:
[----:B------:R-:W-:Y:S01]  /*0520*/  IMAD.SHL.U32 R0, R2, 0x2, RZ ;  /* 0x0000000202007824 */ /* 0x000fe200078e00ff */
[----:B------:R-:W-:Y:S04]  /*0530*/  BSSY.RECONVERGENT B1, `(.L_x_7) ;  /* 0x0000030000017945 */ /* 0x000fe80003800200 */
[----:B------:R-:W-:-:S04]  /*0540*/  SHF.R.U32.HI R10, RZ, 0x18, R0 ;  /* 0x00000018ff0a7819 */ /* 0x000fc80000011600 */
[----:B------:R-:W-:-:S13]  /*0550*/  ISETP.NE.U32.AND P0, PT, R10, RZ, PT ;  /* 0x000000ff0a00720c */ /* 0x000fda0003f05070 */
[----:B------:R-:W-:Y:S05]  /*0560*/  @P0 BRA `(.L_x_8) ;  /* 0x0000000000280947 */ /* 0x000fea0003800000 */
[----:B------:R-:W-:-:S04]  /*0570*/  SHF.L.U32 R0, R2, 0x1, RZ ;  /* 0x0000000102007819 */ /* 0x000fc800000006ff */
[----:B------:R-:W-:-:S13]  /*0580*/  ISETP.NE.AND P0, PT, R0, RZ, PT ;  /* 0x000000ff0000720c */ /* 0x000fda0003f05270 */
[----:B------:R-:W-:Y:S01]  /*0590*/  @P0 FFMA R6, R2, 1.84467440737095516160e+19, RZ ;  /* 0x5f80000002060823 */ /* 0x000fe200000000ff */
[----:B------:R-:W-:Y:S08]  /*05a0*/  @!P0 MUFU.RCP R5, R2 ;  /* 0x0000000200058308 */ /* 0x000ff00000001000 */
[----:B------:R-:W0:Y:S02]  /*05b0*/  @P0 MUFU.RCP R7, R6 ;  /* 0x0000000600070308 */ /* 0x000e240000001000 */
[----:B0-----:R-:W-:-:S04]  /*05c0*/  @P0 FFMA R0, R6, R7, -1 ;  /* 0xbf80000006000423 */ /* 0x001fc80000000007 */
[----:B------:R-:W-:-:S04]  /*05d0*/  @P0 FADD.FTZ R0, -R0, -RZ ;  /* 0x800000ff00000221 */ /* 0x000fc80000010100 */
[----:B------:R-:W-:-:S04]  /*05e0*/  @P0 FFMA R0, R7, R0, R7 ;  /* 0x0000000007000223 */ /* 0x000fc80000000007 */
[----:B------:R-:W-:Y:S01]  /*05f0*/  @P0 FFMA R5, R0, 1.84467440737095516160e+19, RZ ;  /* 0x5f80000000050823 */ /* 0x000fe200000000ff */
[----:B------:R-:W-:Y:S06]  /*0600*/  BRA `(.L_x_9) ;  /* 0x0000000000887947 */ /* 0x000fec0003800000 */
.L_x_8:
[----:B------:R-:W-:-:S05]  /*0610*/  VIADD R11, R10, 0xffffff03 ;  /* 0xffffff030a0b7836 */ /* 0x000fca0000000000 */
[----:B------:R-:W-:-:S13]  /*0620*/  ISETP.GT.U32.AND P0, PT, R11, 0x1, PT ;  /* 0x000000010b00780c */ /* 0x000fda0003f04070 */
[----:B------:R-:W-:Y:S05]  /*0630*/  @P0 BRA `(.L_x_10) ;  /* 0x0000000000780947 */ /* 0x000fea0003800000 */
[----:B------:R-:W-:Y:S02]  /*0640*/  LOP3.LUT R0, R2, 0x7fffff, RZ, 0xc0, !PT ;  /* 0x007fffff02007812 */ /* 0x000fe400078ec0ff */
[----:B------:R-:W-:Y:S02]  /*0650*/  MOV R8, 0x3 ;  /* 0x0000000300087802 */ /* 0x000fe40000000f00 */
[----:B------:R-:W-:Y:S02]  /*0660*/  LOP3.LUT R0, R0, 0x3f800000, RZ, 0xfc, !PT ;  /* 0x3f80000000007812 */ /* 0x000fe400078efcff */
[----:B------:R-:W-:Y:S02]  /*0670*/  SHF.L.U32 R8, R8, R11, RZ ;  /* 0x0000000b08087219 */ /* 0x000fe400000006ff */
[----:B------:R-:W0:Y:S02]  /*0680*/  MUFU.RCP R5, R0 ;  /* 0x0000000000057308 */ /* 0x000e240000001000 */
[----:B0-----:R-:W-:-:S04]  /*0690*/  FFMA R6, R0, R5, -1 ;  /* 0xbf80000000067423 */ /* 0x001fc80000000005 */
[----:B------:R-:W-:-:S04]  /*06a0*/  FADD.FTZ R6, -R6, -RZ ;  /* 0x800000ff06067221 */ /* 0x000fc80000010100 */
[CCC-:B------:R-:W-:Y:S01]  /*06b0*/  FFMA.RM R7, R5.reuse, R6.reuse, R5.reuse ;  /* 0x0000000605077223 */ /* 0x1c0fe20000004005 */
[----:B------:R-:W-:-:S04]  /*06c0*/  FFMA.RP R6, R5, R6, R5 ;  /* 0x0000000605067223 */ /* 0x000fc80000008005 */
[C---:B------:R-:W-:Y:S02]  /*06d0*/  LOP3.LUT R5, R7.reuse, 0x7fffff, RZ, 0xc0, !PT ;  /* 0x007fffff07057812 */ /* 0x040fe400078ec0ff */
[----:B------:R-:W-:Y:S02]  /*06e0*/  FSETP.NEU.FTZ.AND P0, PT, R7, R6, PT ;  /* 0x000000060700720b */ /* 0x000fe40003f1d000 */
[----:B------:R-:W-:Y:S02]  /*06f0*/  LOP3.LUT R5, R5, 0x800000, RZ, 0xfc, !PT ;  /* 0x0080000005057812 */ /* 0x000fe400078efcff */
[----:B------:R-:W-:Y:S02]  /*0700*/  SEL R6, RZ, 0xffffffff, !P0 ;  /* 0xffffffffff067807 */ /* 0x000fe40004000000 */
[----:B------:R-:W-:-:S03]  /*0710*/  LOP3.LUT R8, R8, R5, RZ, 0xc0, !PT ;  /* 0x0000000508087212 */ /* 0x000fc600078ec0ff */
[----:B------:R-:W-:Y:S01]  /*0720*/  IMAD.MOV R6, RZ, RZ, -R6 ;  /* 0x000000ffff067224 */ /* 0x000fe200078e0a06 */
[----:B------:R-:W-:-:S04]  /*0730*/  SHF.R.U32.HI R8, RZ, R11, R8 ;  /* 0x0000000bff087219 */ /* 0x000fc80000011608 */
[----:B------:R-:W-:Y:S02]  /*0740*/  LOP3.LUT P1, RZ, R6, R11, R5, 0xf8, !PT ;  /* 0x0000000b06ff7212 */ /* 0x000fe4000782f805 */
[C---:B------:R-:W-:Y:S02]  /*0750*/  LOP3.LUT P0, RZ, R8.reuse, 0x1, RZ, 0xc0, !PT ;  /* 0x0000000108ff7812 */ /* 0x040fe4000780c0ff */
[----:B------:R-:W-:-:S04]  /*0760*/  LOP3.LUT P2, RZ, R8, 0x2, RZ, 0xc0, !PT ;  /* 0x0000000208ff7812 */ /* 0x000fc8000784c0ff */
[----:B------:R-:W-:Y:S02]  /*0770*/  PLOP3.LUT P0, PT, P0, P1, P2, 0xe0, 0x0 ;  /* 0x000000000000781c */ /* 0x000fe40000703c20 */
[----:B------:R-:W-:Y:S02]  /*0780*/  LOP3.LUT P1, RZ, R2, 0x7fffff, RZ, 0xc0, !PT ;  /* 0x007fffff02ff7812 */ /* 0x000fe4000782c0ff */
[----:B------:R-:W-:-:S04]  /*0790*/  SEL R0, RZ, 0x1, !P0 ;  /* 0x00000001ff007807 */ /* 0x000fc80004000000 */
[----:B------:R-:W-:-:S04]  /*07a0*/  IADD3 R0, PT, PT, -R0, RZ, RZ ;  /* 0x000000ff00007210 */ /* 0x000fc80007ffe1ff */
[----:B------:R-:W-:Y:S01]  /*07b0*/  ISETP.GE.AND P0, PT, R0, RZ, PT ;  /* 0x000000ff0000720c */ /* 0x000fe20003f06270 */
[----:B------:R-:W-:-:S05]  /*07c0*/  VIADD R0, R10, 0xffffff04 ;  /* 0xffffff040a007836 */ /* 0x000fca0000000000 */
[----:B------:R-:W-:-:S07]  /*07d0*/  SHF.R.U32.HI R5, RZ, R0, R5 ;  /* 0x00000000ff057219 */ /* 0x000fce0000011605 */
[----:B------:R-:W-:-:S05]  /*07e0*/  @!P0 IADD3 R5, PT, PT, R5, 0x1, RZ ;  /* 0x0000000105058810 */ /* 0x000fca0007ffe0ff */
[----:B------:R-:W-:-:S05]  /*07f0*/  @!P1 IMAD.SHL.U32 R5, R5, 0x2, RZ ;  /* 0x0000000205059824 */ /* 0x000fca00078e00ff */
[----:B------:R-:W-:Y:S01]  /*0800*/  LOP3.LUT R5, R5, 0x80000000, R2, 0xf8, !PT ;  /* 0x8000000005057812 */ /* 0x000fe200078ef802 */
[----:B------:R-:W-:Y:S06]  /*0810*/  BRA `(.L_x_9) ;  /* 0x0000000000047947 */ /* 0x000fec0003800000 */
.L_x_10:
[----:B------:R0:W1:Y:S02]  /*0820*/  MUFU.RCP R5, R2 ;  /* 0x0000000200057308 */ /* 0x0000640000001000 */
.L_x_9:
[----:B------:R-:W-:Y:S05]  /*0830*/  BSYNC.RECONVERGENT B1 ;  /* 0x0000000000017941 */ /* 0x000fea0003800200 */
.L_x_7:
[----:B------:R-:W-:Y:S01]  /*0840*/  MOV R6, R9 ;  /* 0x0000000900067202 */ /* 0x000fe20000000f00 */
[----:B------:R-:W-:-:S04]  /*0850*/  IMAD.MOV.U32 R7, RZ, RZ, 0x0 ;  /* 0x00000000ff077424 */ /* 0x000fc800078e00ff */
[----:B01----:R-:W-:Y:S05]  /*0860*/  RET.REL.NODEC R6 `(default_function_kernel_1) ;  /* 0xfffffff406e47950 */ /* 0x003fea0003c3ffff */
        .weak           $__internal_1_$__cuda_sm20_sqrt_rn_f32_slowpath
        .type           $__internal_1_$__cuda_sm20_sqrt_rn_f32_slowpath,@function
        .size           $__internal_1_$__cuda_sm20_sqrt_rn_f32_slowpath,(.L_x_14 - $__internal_1_$__cuda_sm20_sqrt_rn_f32_slowpath)
$__internal_1_$__cuda_sm20_sqrt_rn_f32_slowpath:
[----:B------:R-:W-:-:S13]  /*0870*/  LOP3.LUT P0, RZ, R0, 0x7fffffff, RZ, 0xc0, !PT ;  /* 0x7fffffff00ff7812 */ /* 0x000fda000780c0ff */
[----:B------:R-:W-:Y:S01]  /*0880*/  @!P0 MOV R2, R0 ;  /* 0x0000000000028202 */ /* 0x000fe20000000f00 */
[----:B------:R-:W-:Y:S06]  /*0890*/  @!P0 BRA `(.L_x_11) ;  /* 0x0000000000408947 */ /* 0x000fec0003800000 */
[----:B------:R-:W-:-:S13]  /*08a0*/  FSETP.GEU.FTZ.AND P0, PT, R0, RZ, PT ;  /* 0x000000ff0000720b */ /* 0x000fda0003f1e000 */
[----:B------:R-:W-:Y:S01]  /*08b0*/  @!P0 IMAD.MOV.U32 R2, RZ, RZ, 0x7fffffff ;  /* 0x7fffffffff028424 */ /* 0x000fe200078e00ff */
[----:B------:R-:W-:Y:S06]  /*08c0*/  @!P0 BRA `(.L_x_11) ;  /* 0x0000000000348947 */ /* 0x000fec0003800000 */
[----:B------:R-:W-:-:S13]  /*08d0*/  FSETP.GTU.FTZ.AND P0, PT, |R0|, +INF , PT ;  /* 0x7f8000000000780b */ /* 0x000fda0003f1c200 */
[----:B------:R-:W-:Y:S01]  /*08e0*/  @P0 FADD.FTZ R2, R0, 1 ;  /* 0x3f80000000020421 */ /* 0x000fe20000010000 */
[----:B------:R-:W-:Y:S06]  /*08f0*/  @P0 BRA `(.L_x_11) ;  /* 0x0000000000280947 */ /* 0x000fec0003800000 */
[----:B------:R-:W-:-:S13]  /*0900*/  FSETP.NEU.FTZ.AND P0, PT, |R0|, +INF , PT ;  /* 0x7f8000000000780b */ /* 0x000fda0003f1d200 */
[----:B------:R-:W-:-:S04]  /*0910*/  @P0 FFMA R5, R0, 1.84467440737095516160e+19, RZ ;  /* 0x5f80000000050823 */ /* 0x000fc800000000ff */
[----:B------:R-:W0:Y:S02]  /*0920*/  @P0 MUFU.RSQ R2, R5 ;  /* 0x0000000500020308 */ /* 0x000e240000001400 */
[----:B0-----:R-:W-:Y:S01]  /*0930*/  @P0 FMUL.FTZ R6, R5, R2 ;  /* 0x0000000205060220 */ /* 0x001fe20000410000 */
[----:B------:R-:W-:Y:S01]  /*0940*/  @P0 FMUL.FTZ R8, R2, 0.5 ;  /* 0x3f00000002080820 */ /* 0x000fe20000410000 */
[----:B------:R-:W-:Y:S02]  /*0950*/  @!P0 MOV R2, R0 ;  /* 0x0000000000028202 */ /* 0x000fe40000000f00 */
[----:B------:R-:W-:-:S04]  /*0960*/  @P0 FADD.FTZ R7, -R6, -RZ ;  /* 0x800000ff06070221 */ /* 0x000fc80000010100 */
[----:B------:R-:W-:-:S04]  /*0970*/  @P0 FFMA R7, R6, R7, R5 ;  /* 0x0000000706070223 */ /* 0x000fc80000000005 */
[----:B------:R-:W-:-:S04]  /*0980*/  @P0 FFMA R7, R7, R8, R6 ;  /* 0x0000000807070223 */ /* 0x000fc80000000006 */
[----:B------:R-:W-:-:S07]  /*0990*/  @P0 FMUL.FTZ R2, R7, 2.3283064365386962891e-10 ;  /* 0x2f80000007020820 */ /* 0x000fce0000410000 */
.L_x_11:
[----:B------:R-:W-:Y:S02]  /*09a0*/  HFMA2 R7, -RZ, RZ, 0, 0 ;  /* 0x00000000ff077431 */ /* 0x000fe400000001ff */
[----:B------:R-:W-:-:S04]  /*09b0*/  IMAD.MOV.U32 R6, RZ, RZ, R9 ;  /* 0x000000ffff067224 */ /* 0x000fc800078e0009 */
[----:B------:R-:W-:Y:S05]  /*09c0*/  RET.REL.NODEC R6 `(default_function_kernel_1) ;  /* 0xfffffff4068c7950 */ /* 0x000fea0003c3ffff */
.L_x_12:
        /* <DEDUP_REMOVED lines=11> */
.L_x_14:


//--------------------- .nv.shared.reserved.0     --------------------------
	.section	.nv.shared.reserved.0,"aw",@nobits
	.weak		__nv_reservedSMEM_offset_0_alias
	.size		__nv_reservedSMEM_offset_0_alias, 0, 64
	.other		__nv_reservedSMEM_offset_0_alias,@"STO_CUDA_RESERVED_SHARED STV_DEFAULT"
__nv_reservedSMEM_offset_0_alias:
	.zero		0
	.zero		64


//--------------------- .nv.constant0.default_function_kernel --------------------------
	.section	.nv.constant0.default_function_kernel,"a",@progbits
	.sectionflags	@""
	.align	4
.nv.constant0.default_function_kernel:
	.zero		912


//--------------------- .nv.constant0.default_function_kernel_1 --------------------------
	.section	.nv.constant0.default_function_kernel_1,"a",@progbits
	.sectionflags	@""
	.align	4
.nv.constant0.default_function_kernel_1:
	.zero		928


//--------------------- SYMBOLS --------------------------

	.type		.nv.reservedSmem.offset0,@object
	.size		.nv.reservedSmem.offset0,0x4
